	.headerflags	@"EF_CUDA_TEXMODE_UNIFIED EF_CUDA_64BIT_ADDRESS EF_CUDA_SM89 EF_CUDA_VIRTUAL_SM(EF_CUDA_SM89)"
	.elftype	@"ET_EXEC"


//--------------------- .nv.info                  --------------------------
	.section	.nv.info,"",@"SHT_CUDA_INFO"
	.align	4


	//----- nvinfo : EIATTR_REGCOUNT
	.align		4
        /*0000*/ 	.byte	0x04, 0x2f
        /*0002*/ 	.short	(.L_1 - .L_0)
	.align		4
.L_0:
        /*0004*/ 	.word	index@(triton_poi_fused_add_neg_46)
        /*0008*/ 	.word	0x0000000e


	//----- nvinfo : EIATTR_FRAME_SIZE
	.align		4
.L_1:
        /*000c*/ 	.byte	0x04, 0x11
        /*000e*/ 	.short	(.L_3 - .L_2)
	.align		4
.L_2:
        /*0010*/ 	.word	index@(triton_poi_fused_add_neg_46)
        /*0014*/ 	.word	0x00000000


	//----- nvinfo : EIATTR_MIN_STACK_SIZE
	.align		4
.L_3:
        /*0018*/ 	.byte	0x04, 0x12
        /*001a*/ 	.short	(.L_5 - .L_4)
	.align		4
.L_4:
        /*001c*/ 	.word	index@(triton_poi_fused_add_neg_46)
        /*0020*/ 	.word	0x00000000
.L_5:


//--------------------- .nv.info.triton_poi_fused_add_neg_46 --------------------------
	.section	.nv.info.triton_poi_fused_add_neg_46,"",@"SHT_CUDA_INFO"
	.sectionflags	@""
	.align	4


	//----- nvinfo : EIATTR_CUDA_API_VERSION
	.align		4
        /*0000*/ 	.byte	0x04, 0x37
        /*0002*/ 	.short	(.L_7 - .L_6)
.L_6:
        /*0004*/ 	.word	0x00000080


	//----- nvinfo : EIATTR_PARAM_CBANK
	.align		4
.L_7:
        /*0008*/ 	.byte	0x04, 0x0a
        /*000a*/ 	.short	(.L_9 - .L_8)
	.align		4
.L_8:
        /*000c*/ 	.word	index@(.nv.constant0.triton_poi_fused_add_neg_46)
        /*0010*/ 	.short	0x0160
        /*0012*/ 	.short	0x0030


	//----- nvinfo : EIATTR_CBANK_PARAM_SIZE
	.align		4
.L_9:
        /*0014*/ 	.byte	0x03, 0x19
        /*0016*/ 	.short	0x0030


	//----- nvinfo : EIATTR_KPARAM_INFO
	.align		4
        /*0018*/ 	.byte	0x04, 0x17
        /*001a*/ 	.short	(.L_11 - .L_10)
.L_10:
        /*001c*/ 	.word	0x00000000
        /*0020*/ 	.short	0x0005
        /*0022*/ 	.short	0x0028
        /*0024*/ 	.byte	0x00, 0xf4, 0x21, 0x00


	//----- nvinfo : EIATTR_KPARAM_INFO
	.align		4
.L_11:
        /*0028*/ 	.byte	0x04, 0x17
        /*002a*/ 	.short	(.L_13 - .L_12)
.L_12:
        /*002c*/ 	.word	0x00000000
        /*0030*/ 	.short	0x0004
        /*0032*/ 	.short	0x0020
        /*0034*/ 	.byte	0x00, 0xf0, 0x11, 0x00


	//----- nvinfo : EIATTR_KPARAM_INFO
	.align		4
.L_13:
        /*0038*/ 	.byte	0x04, 0x17
        /*003a*/ 	.short	(.L_15 - .L_14)
.L_14:
        /*003c*/ 	.word	0x00000000
        /*0040*/ 	.short	0x0003
        /*0042*/ 	.short	0x0018
        /*0044*/ 	.byte	0x00, 0xf4, 0x21, 0x00


	//----- nvinfo : EIATTR_KPARAM_INFO
	.align		4
.L_15:
        /*0048*/ 	.byte	0x04, 0x17
        /*004a*/ 	.short	(.L_17 - .L_16)
.L_16:
        /*004c*/ 	.word	0x00000000
        /*0050*/ 	.short	0x0002
        /*0052*/ 	.short	0x0010
        /*0054*/ 	.byte	0x00, 0xf4, 0x21, 0x00


	//----- nvinfo : EIATTR_KPARAM_INFO
	.align		4
.L_17:
        /*0058*/ 	.byte	0x04, 0x17
        /*005a*/ 	.short	(.L_19 - .L_18)
.L_18:
        /*005c*/ 	.word	0x00000000
        /*0060*/ 	.short	0x0001
        /*0062*/ 	.short	0x0008
        /*0064*/ 	.byte	0x00, 0xf4, 0x21, 0x00


	//----- nvinfo : EIATTR_KPARAM_INFO
	.align		4
.L_19:
        /*0068*/ 	.byte	0x04, 0x17
        /*006a*/ 	.short	(.L_21 - .L_20)
.L_20:
        /*006c*/ 	.word	0x00000000
        /*0070*/ 	.short	0x0000
        /*0072*/ 	.short	0x0000
        /*0074*/ 	.byte	0x00, 0xf4, 0x21, 0x00


	//----- nvinfo : EIATTR_MAXREG_COUNT
	.align		4
.L_21:
        /*0078*/ 	.byte	0x03, 0x1b
        /*007a*/ 	.short	0x00ff


	//----- nvinfo : EIATTR_EXIT_INSTR_OFFSETS
	.align		4
        /*007c*/ 	.byte	0x04, 0x1c
        /*007e*/ 	.short	(.L_23 - .L_22)


	//   ....[0]....
.L_22:
        /*0080*/ 	.word	0x00000140


	//----- nvinfo : EIATTR_REQNTID
	.align		4
.L_23:
        /*0084*/ 	.byte	0x04, 0x10
        /*0086*/ 	.short	(.L_25 - .L_24)
.L_24:
        /*0088*/ 	.word	0x00000080
        /*008c*/ 	.word	0x00000001
        /*0090*/ 	.word	0x00000001
.L_25:


//--------------------- .nv.callgraph             --------------------------
	.section	.nv.callgraph,"",@"SHT_CUDA_CALLGRAPH"
	.align	4
	.sectionentsize	8
	.align		4
        /*0000*/ 	.word	0x00000000
	.align		4
        /*0004*/ 	.word	0xffffffff
	.align		4
        /*0008*/ 	.word	0x00000000
	.align		4
        /*000c*/ 	.word	0xfffffffe
	.align		4
        /*0010*/ 	.word	0x00000000
	.align		4
        /*0014*/ 	.word	0xfffffffd
	.align		4
        /*0018*/ 	.word	0x00000000
	.align		4
        /*001c*/ 	.word	0xfffffffc


//--------------------- .nv.rel.action            --------------------------
	.section	.nv.rel.action,"",@"SHT_CUDA_RELOCINFO"
	.align	8
	.sectionentsize	8
        /*0000*/ 	.byte	0x73, 0x00, 0x00, 0x00, 0x00, 0x00, 0x00, 0x00, 0x00, 0x00, 0x00, 0x11, 0x25, 0x00, 0x05, 0x36


//--------------------- .nv.constant0.triton_poi_fused_add_neg_46 --------------------------
	.section	.nv.constant0.triton_poi_fused_add_neg_46,"a",@progbits
	.sectionflags	@""
	.align	4
.nv.constant0.triton_poi_fused_add_neg_46:
	.zero		400


//--------------------- .text.triton_poi_fused_add_neg_46 --------------------------
	.section	.text.triton_poi_fused_add_neg_46,"ax",@progbits
	.sectioninfo	@"SHI_REGISTERS=14"
	.align	128
        .global         triton_poi_fused_add_neg_46
        .type           triton_poi_fused_add_neg_46,@function
        .size           triton_poi_fused_add_neg_46,(.L_x_1 - triton_poi_fused_add_neg_46)
        .other          triton_poi_fused_add_neg_46,@"STO_CUDA_ENTRY STV_DEFAULT"
triton_poi_fused_add_neg_46:
.text.triton_poi_fused_add_neg_46:
[----:B------:R-:W-:Y:S02]  /*0000*/  MOV R1, c[0x0][0x28] ;  /* 0x00000a0000017a02 */ /* 0x000fe40000000f00 */
[----:B------:R-:W0:Y:S01]  /*0010*/  S2R R0, SR_TID.X ;  /* 0x0000000000007919 */ /* 0x000e220000002100 */
[----:B------:R-:W-:Y:S01]  /*0020*/  MOV R9, 0x4 ;  /* 0x0000000400097802 */ /* 0x000fe20000000f00 */
[----:B------:R-:W-:Y:S02]  /*0030*/  ULDC.64 UR4, c[0x0][0x118] ;  /* 0x0000460000047ab9 */ /* 0x000fe40000000a00 */
[----:B------:R-:W1:Y:S01]  /*0040*/  S2R R3, SR_CTAID.X ;  /* 0x0000000000037919 */ /* 0x000e620000002500 */
[----:B0-----:R-:W-:-:S04]  /*0050*/  LOP3.LUT R0, R0, 0x7f, RZ, 0xc0, !PT ;  /* 0x0000007f00007812 */ /* 0x001fc800078ec0ff */
[----:B-1----:R-:W-:-:S05]  /*0060*/  LEA R0, R3, R0, 0x7 ;  /* 0x0000000003007211 */ /* 0x002fca00078e38ff */
[----:B------:R-:W-:-:S04]  /*0070*/  IMAD.WIDE R4, R0, R9, c[0x0][0x168] ;  /* 0x00005a0000047625 */ /* 0x000fc800078e0209 */
[CC--:B------:R-:W-:Y:S02]  /*0080*/  IMAD.WIDE R2, R0.reuse, R9.reuse, c[0x0][0x160] ;  /* 0x0000580000027625 */ /* 0x0c0fe400078e0209 */
[----:B------:R-:W2:Y:S02]  /*0090*/  LDG.E R5, [R4.64] ;  /* 0x0000000404057981 */ /* 0x000ea4000c1e1900 */
[CC--:B------:R-:W-:Y:S02]  /*00a0*/  IMAD.WIDE R6, R0.reuse, R9.reuse, c[0x0][0x170] ;  /* 0x00005c0000067625 */ /* 0x0c0fe400078e0209 */
[----:B------:R-:W2:Y:S02]  /*00b0*/  LDG.E R10, [R2.64] ;  /* 0x00000004020a7981 */ /* 0x000ea4000c1e1900 */
[----:B------:R-:W-:Y:S02]  /*00c0*/  IMAD.WIDE R8, R0, R9, c[0x0][0x178] ;  /* 0x00005e0000087625 */ /* 0x000fe400078e0209 */
[----:B------:R-:W3:Y:S04]  /*00d0*/  LDG.E R6, [R6.64] ;  /* 0x0000000406067981 */ /* 0x000ee8000c1e1900 */
[----:B------:R-:W4:Y:S01]  /*00e0*/  LDG.E R8, [R8.64] ;  /* 0x0000000408087981 */ /* 0x000f22000c1e1900 */
[----:B--2---:R-:W-:-:S04]  /*00f0*/  FADD R11, R10, R5 ;  /* 0x000000050a0b7221 */ /* 0x004fc80000000000 */
[----:B---3--:R-:W-:-:S04]  /*0100*/  FADD R11, R6, R11 ;  /* 0x0000000b060b7221 */ /* 0x008fc80000000000 */
[----:B----4-:R-:W-:-:S04]  /*0110*/  FADD R11, R8, R11 ;  /* 0x0000000b080b7221 */ /* 0x010fc80000000000 */
[----:B------:R-:W-:-:S05]  /*0120*/  FADD R11, RZ, -R11 ;  /* 0x8000000bff0b7221 */ /* 0x000fca0000000000 */
[----:B------:R-:W-:Y:S01]  /*0130*/  STG.E [R2.64], R11 ;  /* 0x0000000b02007986 */ /* 0x000fe2000c101904 */
[----:B------:R-:W-:Y:S05]  /*0140*/  EXIT ;  /* 0x000000000000794d */ /* 0x000fea0003800000 */
.L_x_0:
[----:B------:R-:W-:-:S00]  /*0150*/  BRA `(.L_x_0) ;  /* 0xfffffff000007947 */ /* 0x000fc0000383ffff */
[----:B------:R-:W-:-:S00]  /*0160*/  NOP ;  /* 0x0000000000007918 */ /* 0x000fc00000000000 */
        /* <DEDUP_REMOVED lines=9> */
.L_x_1:
